//
// Generated by NVIDIA NVVM Compiler
//
// Compiler Build ID: CL-36424714
// Cuda compilation tools, release 13.0, V13.0.88
// Based on NVVM 20.0.0
//

.version 9.0
.target sm_100
.address_size 64

	// .globl	_Z29ms_deform_attn_bankopt_simplePK6__halfPKiS3_S1_S1_PS_iiiiiii

.visible .entry _Z29ms_deform_attn_bankopt_simplePK6__halfPKiS3_S1_S1_PS_iiiiiii(
	.param .u64 .ptr .align 1 _Z29ms_deform_attn_bankopt_simplePK6__halfPKiS3_S1_S1_PS_iiiiiii_param_0,
	.param .u64 .ptr .align 1 _Z29ms_deform_attn_bankopt_simplePK6__halfPKiS3_S1_S1_PS_iiiiiii_param_1,
	.param .u64 .ptr .align 1 _Z29ms_deform_attn_bankopt_simplePK6__halfPKiS3_S1_S1_PS_iiiiiii_param_2,
	.param .u64 .ptr .align 1 _Z29ms_deform_attn_bankopt_simplePK6__halfPKiS3_S1_S1_PS_iiiiiii_param_3,
	.param .u64 .ptr .align 1 _Z29ms_deform_attn_bankopt_simplePK6__halfPKiS3_S1_S1_PS_iiiiiii_param_4,
	.param .u64 .ptr .align 1 _Z29ms_deform_attn_bankopt_simplePK6__halfPKiS3_S1_S1_PS_iiiiiii_param_5,
	.param .u32 _Z29ms_deform_attn_bankopt_simplePK6__halfPKiS3_S1_S1_PS_iiiiiii_param_6,
	.param .u32 _Z29ms_deform_attn_bankopt_simplePK6__halfPKiS3_S1_S1_PS_iiiiiii_param_7,
	.param .u32 _Z29ms_deform_attn_bankopt_simplePK6__halfPKiS3_S1_S1_PS_iiiiiii_param_8,
	.param .u32 _Z29ms_deform_attn_bankopt_simplePK6__halfPKiS3_S1_S1_PS_iiiiiii_param_9,
	.param .u32 _Z29ms_deform_attn_bankopt_simplePK6__halfPKiS3_S1_S1_PS_iiiiiii_param_10,
	.param .u32 _Z29ms_deform_attn_bankopt_simplePK6__halfPKiS3_S1_S1_PS_iiiiiii_param_11,
	.param .u32 _Z29ms_deform_attn_bankopt_simplePK6__halfPKiS3_S1_S1_PS_iiiiiii_param_12
)
{
	.reg .pred 	%p<30>;
	.reg .b16 	%rs<9>;
	.reg .b32 	%r<90>;
	.reg .b32 	%f<51>;
	.reg .b64 	%rd<32>;

	ld.param.u64 	%rd11, [_Z29ms_deform_attn_bankopt_simplePK6__halfPKiS3_S1_S1_PS_iiiiiii_param_0];
	ld.param.u64 	%rd6, [_Z29ms_deform_attn_bankopt_simplePK6__halfPKiS3_S1_S1_PS_iiiiiii_param_1];
	ld.param.u64 	%rd7, [_Z29ms_deform_attn_bankopt_simplePK6__halfPKiS3_S1_S1_PS_iiiiiii_param_2];
	ld.param.u64 	%rd8, [_Z29ms_deform_attn_bankopt_simplePK6__halfPKiS3_S1_S1_PS_iiiiiii_param_3];
	ld.param.u64 	%rd9, [_Z29ms_deform_attn_bankopt_simplePK6__halfPKiS3_S1_S1_PS_iiiiiii_param_4];
	ld.param.u32 	%r34, [_Z29ms_deform_attn_bankopt_simplePK6__halfPKiS3_S1_S1_PS_iiiiiii_param_6];
	ld.param.u32 	%r28, [_Z29ms_deform_attn_bankopt_simplePK6__halfPKiS3_S1_S1_PS_iiiiiii_param_7];
	ld.param.u32 	%r29, [_Z29ms_deform_attn_bankopt_simplePK6__halfPKiS3_S1_S1_PS_iiiiiii_param_8];
	ld.param.u32 	%r30, [_Z29ms_deform_attn_bankopt_simplePK6__halfPKiS3_S1_S1_PS_iiiiiii_param_9];
	ld.param.u32 	%r31, [_Z29ms_deform_attn_bankopt_simplePK6__halfPKiS3_S1_S1_PS_iiiiiii_param_10];
	ld.param.u32 	%r32, [_Z29ms_deform_attn_bankopt_simplePK6__halfPKiS3_S1_S1_PS_iiiiiii_param_11];
	ld.param.u32 	%r33, [_Z29ms_deform_attn_bankopt_simplePK6__halfPKiS3_S1_S1_PS_iiiiiii_param_12];
	cvta.to.global.u64 	%rd1, %rd11;
	mov.u32 	%r35, %ctaid.x;
	mov.u32 	%r36, %ntid.x;
	mov.u32 	%r37, %tid.x;
	mad.lo.s32 	%r1, %r35, %r36, %r37;
	mul.lo.s32 	%r38, %r29, %r34;
	mul.lo.s32 	%r39, %r38, %r30;
	mul.lo.s32 	%r40, %r39, %r32;
	setp.ge.s32 	%p1, %r1, %r40;
	mov.f32 	%f45, 0f00000000;
	@%p1 bra 	$L__BB0_16;
	mul.lo.s32 	%r41, %r30, %r29;
	mul.lo.s32 	%r42, %r41, %r32;
	div.s32 	%r2, %r1, %r42;
	mul.lo.s32 	%r43, %r2, %r42;
	sub.s32 	%r44, %r1, %r43;
	div.s32 	%r3, %r44, %r41;
	mul.lo.s32 	%r45, %r3, %r41;
	sub.s32 	%r46, %r44, %r45;
	div.s32 	%r4, %r46, %r30;
	mul.lo.s32 	%r47, %r4, %r30;
	sub.s32 	%r5, %r46, %r47;
	setp.lt.s32 	%p2, %r31, 1;
	@%p2 bra 	$L__BB0_15;
	setp.lt.s32 	%p3, %r33, 1;
	@%p3 bra 	$L__BB0_15;
	neg.s32 	%r6, %r33;
	mul.lo.s32 	%r49, %r2, %r32;
	add.s32 	%r50, %r3, %r49;
	mad.lo.s32 	%r51, %r29, %r50, %r4;
	mul.lo.s32 	%r7, %r31, %r51;
	mul.lo.s32 	%r52, %r3, %r31;
	mul.lo.s32 	%r53, %r52, %r29;
	shl.b32 	%r8, %r53, 1;
	mad.lo.s32 	%r54, %r49, %r29, %r4;
	mul.lo.s32 	%r9, %r31, %r54;
	cvta.to.global.u64 	%rd2, %rd7;
	cvta.to.global.u64 	%rd3, %rd6;
	cvta.to.global.u64 	%rd4, %rd8;
	cvta.to.global.u64 	%rd5, %rd9;
	mul.lo.s32 	%r10, %r2, %r28;
	mov.f32 	%f45, 0f00000000;
	mov.b32 	%r86, 0;
$L__BB0_4:
	mul.wide.u32 	%rd12, %r86, 4;
	add.s64 	%rd13, %rd2, %rd12;
	shl.b32 	%r55, %r86, 1;
	mul.wide.u32 	%rd14, %r55, 4;
	add.s64 	%rd15, %rd3, %rd14;
	ld.global.nc.u32 	%r12, [%rd15];
	ld.global.nc.u32 	%r13, [%rd15+4];
	ld.global.nc.u32 	%r56, [%rd13];
	add.s32 	%r57, %r13, -1;
	cvt.rn.f32.s32 	%f2, %r57;
	add.s32 	%r58, %r12, -1;
	cvt.rn.f32.s32 	%f3, %r58;
	add.s32 	%r14, %r56, %r10;
	add.s32 	%r59, %r7, %r86;
	mul.lo.s32 	%r88, %r33, %r59;
	add.s32 	%r60, %r9, %r86;
	shl.b32 	%r61, %r60, 1;
	add.s32 	%r62, %r8, %r61;
	mul.lo.s32 	%r87, %r33, %r62;
	mov.u32 	%r89, %r6;
$L__BB0_5:
	mul.wide.s32 	%rd16, %r88, 2;
	add.s64 	%rd17, %rd5, %rd16;
	mul.wide.s32 	%rd18, %r87, 2;
	add.s64 	%rd19, %rd4, %rd18;
	ld.global.nc.u16 	%rs1, [%rd19];
	// begin inline asm
	{  cvt.f32.f16 %f23, %rs1;}

	// end inline asm
	ld.global.nc.u16 	%rs2, [%rd19+2];
	// begin inline asm
	{  cvt.f32.f16 %f24, %rs2;}

	// end inline asm
	ld.global.nc.u16 	%rs3, [%rd17];
	// begin inline asm
	{  cvt.f32.f16 %f25, %rs3;}

	// end inline asm
	mul.f32 	%f27, %f23, %f2;
	mul.f32 	%f28, %f24, %f3;
	cvt.rmi.f32.f32 	%f29, %f27;
	cvt.rzi.s32.f32 	%r63, %f29;
	cvt.rmi.f32.f32 	%f30, %f28;
	cvt.rzi.s32.f32 	%r64, %f30;
	add.s32 	%r22, %r63, 1;
	add.s32 	%r23, %r64, 1;
	cvt.rn.f32.s32 	%f31, %r63;
	sub.f32 	%f6, %f27, %f31;
	cvt.rn.f32.s32 	%f32, %r64;
	sub.f32 	%f7, %f28, %f32;
	mov.f32 	%f33, 0f3F800000;
	sub.f32 	%f8, %f33, %f6;
	sub.f32 	%f9, %f33, %f7;
	or.b32  	%r65, %r64, %r63;
	setp.lt.s32 	%p4, %r65, 0;
	setp.ge.s32 	%p5, %r64, %r12;
	setp.ge.s32 	%p6, %r63, %r13;
	or.pred  	%p7, %p5, %p6;
	mov.f32 	%f47, 0f00000000;
	or.pred  	%p8, %p7, %p4;
	@%p8 bra 	$L__BB0_7;
	add.s32 	%r66, %r14, %r63;
	mad.lo.s32 	%r67, %r64, %r13, %r66;
	mad.lo.s32 	%r68, %r67, %r29, %r4;
	mad.lo.s32 	%r69, %r68, %r30, %r5;
	mul.wide.s32 	%rd20, %r69, 2;
	add.s64 	%rd21, %rd1, %rd20;
	ld.global.nc.u16 	%rs4, [%rd21];
	// begin inline asm
	{  cvt.f32.f16 %f34, %rs4;}

	// end inline asm
	mul.f32 	%f35, %f9, %f34;
	fma.rn.f32 	%f47, %f8, %f35, 0f00000000;
$L__BB0_7:
	setp.lt.s32 	%p10, %r64, 0;
	setp.lt.s32 	%p11, %r63, -1;
	or.pred  	%p12, %p10, %p11;
	or.pred  	%p13, %p12, %p5;
	setp.ge.s32 	%p14, %r22, %r13;
	or.pred  	%p15, %p13, %p14;
	@%p15 bra 	$L__BB0_9;
	add.s32 	%r70, %r14, %r22;
	mad.lo.s32 	%r71, %r64, %r13, %r70;
	mad.lo.s32 	%r72, %r71, %r29, %r4;
	mad.lo.s32 	%r73, %r72, %r30, %r5;
	mul.wide.s32 	%rd22, %r73, 2;
	add.s64 	%rd23, %rd1, %rd22;
	ld.global.nc.u16 	%rs5, [%rd23];
	// begin inline asm
	{  cvt.f32.f16 %f36, %rs5;}

	// end inline asm
	mul.f32 	%f37, %f9, %f36;
	fma.rn.f32 	%f47, %f6, %f37, %f47;
$L__BB0_9:
	setp.lt.s32 	%p17, %r63, 0;
	setp.lt.s32 	%p18, %r64, -1;
	or.pred  	%p19, %p18, %p17;
	setp.ge.s32 	%p20, %r23, %r12;
	or.pred  	%p21, %p19, %p20;
	or.pred  	%p22, %p21, %p6;
	@%p22 bra 	$L__BB0_11;
	add.s32 	%r74, %r14, %r63;
	mad.lo.s32 	%r75, %r23, %r13, %r74;
	mad.lo.s32 	%r76, %r75, %r29, %r4;
	mad.lo.s32 	%r77, %r76, %r30, %r5;
	mul.wide.s32 	%rd24, %r77, 2;
	add.s64 	%rd25, %rd1, %rd24;
	ld.global.nc.u16 	%rs6, [%rd25];
	// begin inline asm
	{  cvt.f32.f16 %f38, %rs6;}

	// end inline asm
	mul.f32 	%f39, %f7, %f38;
	fma.rn.f32 	%f47, %f8, %f39, %f47;
$L__BB0_11:
	min.s32 	%r78, %r64, %r63;
	setp.lt.s32 	%p25, %r78, -1;
	or.pred  	%p26, %p20, %p14;
	or.pred  	%p27, %p26, %p25;
	@%p27 bra 	$L__BB0_13;
	add.s32 	%r79, %r14, %r22;
	mad.lo.s32 	%r80, %r23, %r13, %r79;
	mad.lo.s32 	%r81, %r80, %r29, %r4;
	mad.lo.s32 	%r82, %r81, %r30, %r5;
	mul.wide.s32 	%rd26, %r82, 2;
	add.s64 	%rd27, %rd1, %rd26;
	ld.global.nc.u16 	%rs7, [%rd27];
	// begin inline asm
	{  cvt.f32.f16 %f40, %rs7;}

	// end inline asm
	mul.f32 	%f41, %f7, %f40;
	fma.rn.f32 	%f47, %f6, %f41, %f47;
$L__BB0_13:
	fma.rn.f32 	%f45, %f25, %f47, %f45;
	add.s32 	%r89, %r89, 1;
	setp.ne.s32 	%p28, %r89, 0;
	add.s32 	%r88, %r88, 1;
	add.s32 	%r87, %r87, 2;
	@%p28 bra 	$L__BB0_5;
	add.s32 	%r86, %r86, 1;
	setp.ne.s32 	%p29, %r86, %r31;
	@%p29 bra 	$L__BB0_4;
$L__BB0_15:
	ld.param.u64 	%rd31, [_Z29ms_deform_attn_bankopt_simplePK6__halfPKiS3_S1_S1_PS_iiiiiii_param_5];
	mad.lo.s32 	%r83, %r2, %r32, %r3;
	mad.lo.s32 	%r84, %r83, %r29, %r4;
	mad.lo.s32 	%r85, %r84, %r30, %r5;
	// begin inline asm
	{  cvt.rn.f16.f32 %rs8, %f45;}

	// end inline asm
	cvta.to.global.u64 	%rd28, %rd31;
	mul.wide.s32 	%rd29, %r85, 2;
	add.s64 	%rd30, %rd28, %rd29;
	st.global.u16 	[%rd30], %rs8;
$L__BB0_16:
	ret;

}


// ===== COMPILED SASS (sm_100) =====

	.target	sm_100

	.elftype	@"ET_EXEC"


//--------------------- .note.nv.tkinfo           --------------------------
	.section	.note.nv.tkinfo,"",@"SHT_NOTE"
	.sectionflags	@"SHF_NOTE_NV_TKINFO"
	.tkinfo
        /*0018*/ 	.word	0x00000002
        /*0030*/ 	.string	""
        /*0030*/ 	.string	"ptxas"
        /*0030*/ 	.string	"Cuda compilation tools, release 13.0, V13.0.88"
        /*0030*/ 	.string	"Build cuda_13.0.r13.0/compiler.36424714_0"
        /*0030*/ 	.string	"-arch sm_100 -m 64 "



//--------------------- .note.nv.cuinfo           --------------------------
	.section	.note.nv.cuinfo,"",@"SHT_NOTE"
	.sectionflags	@"SHF_NOTE_NV_CUINFO"
        /*0018*/ 	.short	0x0002
        /*001a*/ 	.short	0x0064
        /*001c*/ 	.short	0x0082
	.zero		2


//--------------------- .nv.info                  --------------------------
	.section	.nv.info,"",@"SHT_CUDA_INFO"
	.align	4


	//----- nvinfo : EIATTR_REGCOUNT
	.align		4
        /*0000*/ 	.byte	0x04, 0x2f
        /*0002*/ 	.short	(.L_1 - .L_0)
	.align		4
.L_0:
        /*0004*/ 	.word	index@(_Z29ms_deform_attn_bankopt_simplePK6__halfPKiS3_S1_S1_PS_iiiiiii)
        /*0008*/ 	.word	0x00000020


	//----- nvinfo : EIATTR_FRAME_SIZE
	.align		4
.L_1:
        /*000c*/ 	.byte	0x04, 0x11
        /*000e*/ 	.short	(.L_3 - .L_2)
	.align		4
.L_2:
        /*0010*/ 	.word	index@(_Z29ms_deform_attn_bankopt_simplePK6__halfPKiS3_S1_S1_PS_iiiiiii)
        /*0014*/ 	.word	0x00000000


	//----- nvinfo : EIATTR_MIN_STACK_SIZE
	.align		4
.L_3:
        /*0018*/ 	.byte	0x04, 0x12
        /*001a*/ 	.short	(.L_5 - .L_4)
	.align		4
.L_4:
        /*001c*/ 	.word	index@(_Z29ms_deform_attn_bankopt_simplePK6__halfPKiS3_S1_S1_PS_iiiiiii)
        /*0020*/ 	.word	0x00000000
.L_5:


//--------------------- .nv.compat                --------------------------
	.section	.nv.compat,"",@"SHT_CUDA_COMPAT_INFO"
	.align	4
        /*0000*/ 	.byte	0x02, 0x09, 0x00, 0x00, 0x02, 0x02, 0x01, 0x00, 0x02, 0x05, 0x05, 0x00, 0x03, 0x07, 0x01, 0x01
        /*0010*/ 	.byte	0x02, 0x03, 0x00, 0x00, 0x02, 0x06, 0x01, 0x00, 0x04, 0x0b, 0x08, 0x00, 0x09, 0x00, 0x00, 0x00
        /*0020*/ 	.byte	0x00, 0x00, 0x00, 0x00


//--------------------- .nv.info._Z29ms_deform_attn_bankopt_simplePK6__halfPKiS3_S1_S1_PS_iiiiiii --------------------------
	.section	.nv.info._Z29ms_deform_attn_bankopt_simplePK6__halfPKiS3_S1_S1_PS_iiiiiii,"",@"SHT_CUDA_INFO"
	.sectionflags	@""
	.align	4


	//----- nvinfo : EIATTR_CUDA_API_VERSION
	.align		4
        /*0000*/ 	.byte	0x04, 0x37
        /*0002*/ 	.short	(.L_7 - .L_6)
.L_6:
        /*0004*/ 	.word	0x00000082


	//----- nvinfo : EIATTR_KPARAM_INFO
	.align		4
.L_7:
        /*0008*/ 	.byte	0x04, 0x17
        /*000a*/ 	.short	(.L_9 - .L_8)
.L_8:
        /*000c*/ 	.word	0x00000000
        /*0010*/ 	.short	0x000c
        /*0012*/ 	.short	0x0048
        /*0014*/ 	.byte	0x00, 0xf0, 0x11, 0x00


	//----- nvinfo : EIATTR_KPARAM_INFO
	.align		4
.L_9:
        /*0018*/ 	.byte	0x04, 0x17
        /*001a*/ 	.short	(.L_11 - .L_10)
.L_10:
        /*001c*/ 	.word	0x00000000
        /*0020*/ 	.short	0x000b
        /*0022*/ 	.short	0x0044
        /*0024*/ 	.byte	0x00, 0xf0, 0x11, 0x00


	//----- nvinfo : EIATTR_KPARAM_INFO
	.align		4
.L_11:
        /*0028*/ 	.byte	0x04, 0x17
        /*002a*/ 	.short	(.L_13 - .L_12)
.L_12:
        /*002c*/ 	.word	0x00000000
        /*0030*/ 	.short	0x000a
        /*0032*/ 	.short	0x0040
        /*0034*/ 	.byte	0x00, 0xf0, 0x11, 0x00


	//----- nvinfo : EIATTR_KPARAM_INFO
	.align		4
.L_13:
        /*0038*/ 	.byte	0x04, 0x17
        /*003a*/ 	.short	(.L_15 - .L_14)
.L_14:
        /*003c*/ 	.word	0x00000000
        /*0040*/ 	.short	0x0009
        /*0042*/ 	.short	0x003c
        /*0044*/ 	.byte	0x00, 0xf0, 0x11, 0x00


	//----- nvinfo : EIATTR_KPARAM_INFO
	.align		4
.L_15:
        /*0048*/ 	.byte	0x04, 0x17
        /*004a*/ 	.short	(.L_17 - .L_16)
.L_16:
        /*004c*/ 	.word	0x00000000
        /*0050*/ 	.short	0x0008
        /*0052*/ 	.short	0x0038
        /*0054*/ 	.byte	0x00, 0xf0, 0x11, 0x00


	//----- nvinfo : EIATTR_KPARAM_INFO
	.align		4
.L_17:
        /*0058*/ 	.byte	0x04, 0x17
        /*005a*/ 	.short	(.L_19 - .L_18)
.L_18:
        /*005c*/ 	.word	0x00000000
        /*0060*/ 	.short	0x0007
        /*0062*/ 	.short	0x0034
        /*0064*/ 	.byte	0x00, 0xf0, 0x11, 0x00


	//----- nvinfo : EIATTR_KPARAM_INFO
	.align		4
.L_19:
        /*0068*/ 	.byte	0x04, 0x17
        /*006a*/ 	.short	(.L_21 - .L_20)
.L_20:
        /*006c*/ 	.word	0x00000000
        /*0070*/ 	.short	0x0006
        /*0072*/ 	.short	0x0030
        /*0074*/ 	.byte	0x00, 0xf0, 0x11, 0x00


	//----- nvinfo : EIATTR_KPARAM_INFO
	.align		4
.L_21:
        /*0078*/ 	.byte	0x04, 0x17
        /*007a*/ 	.short	(.L_23 - .L_22)
.L_22:
        /*007c*/ 	.word	0x00000000
        /*0080*/ 	.short	0x0005
        /*0082*/ 	.short	0x0028
        /*0084*/ 	.byte	0x00, 0xf5, 0x21, 0x00


	//----- nvinfo : EIATTR_KPARAM_INFO
	.align		4
.L_23:
        /*0088*/ 	.byte	0x04, 0x17
        /*008a*/ 	.short	(.L_25 - .L_24)
.L_24:
        /*008c*/ 	.word	0x00000000
        /*0090*/ 	.short	0x0004
        /*0092*/ 	.short	0x0020
        /*0094*/ 	.byte	0x00, 0xf5, 0x21, 0x00


	//----- nvinfo : EIATTR_KPARAM_INFO
	.align		4
.L_25:
        /*0098*/ 	.byte	0x04, 0x17
        /*009a*/ 	.short	(.L_27 - .L_26)
.L_26:
        /*009c*/ 	.word	0x00000000
        /*00a0*/ 	.short	0x0003
        /*00a2*/ 	.short	0x0018
        /*00a4*/ 	.byte	0x00, 0xf5, 0x21, 0x00


	//----- nvinfo : EIATTR_KPARAM_INFO
	.align		4
.L_27:
        /*00a8*/ 	.byte	0x04, 0x17
        /*00aa*/ 	.short	(.L_29 - .L_28)
.L_28:
        /*00ac*/ 	.word	0x00000000
        /*00b0*/ 	.short	0x0002
        /*00b2*/ 	.short	0x0010
        /*00b4*/ 	.byte	0x00, 0xf5, 0x21, 0x00


	//----- nvinfo : EIATTR_KPARAM_INFO
	.align		4
.L_29:
        /*00b8*/ 	.byte	0x04, 0x17
        /*00ba*/ 	.short	(.L_31 - .L_30)
.L_30:
        /*00bc*/ 	.word	0x00000000
        /*00c0*/ 	.short	0x0001
        /*00c2*/ 	.short	0x0008
        /*00c4*/ 	.byte	0x00, 0xf5, 0x21, 0x00


	//----- nvinfo : EIATTR_KPARAM_INFO
	.align		4
.L_31:
        /*00c8*/ 	.byte	0x04, 0x17
        /*00ca*/ 	.short	(.L_33 - .L_32)
.L_32:
        /*00cc*/ 	.word	0x00000000
        /*00d0*/ 	.short	0x0000
        /*00d2*/ 	.short	0x0000
        /*00d4*/ 	.byte	0x00, 0xf5, 0x21, 0x00


	//----- nvinfo : EIATTR_SPARSE_MMA_MASK
	.align		4
.L_33:
        /*00d8*/ 	.byte	0x03, 0x50
        /*00da*/ 	.short	0x0000


	//----- nvinfo : EIATTR_MAXREG_COUNT
	.align		4
        /*00dc*/ 	.byte	0x03, 0x1b
        /*00de*/ 	.short	0x00ff


	//----- nvinfo : EIATTR_MERCURY_ISA_VERSION
	.align		4
        /*00e0*/ 	.byte	0x03, 0x5f
        /*00e2*/ 	.short	0x0101


	//----- nvinfo : EIATTR_VRC_CTA_INIT_COUNT
	.align		4
        /*00e4*/ 	.byte	0x02, 0x4a
	.zero		1
	.zero		1


	//----- nvinfo : EIATTR_EXIT_INSTR_OFFSETS
	.align		4
        /*00e8*/ 	.byte	0x04, 0x1c
        /*00ea*/ 	.short	(.L_35 - .L_34)


	//   ....[0]....
.L_34:
        /*00ec*/ 	.word	0x000000c0


	//   ....[1]....
        /*00f0*/ 	.word	0x00000ec0


	//----- nvinfo : EIATTR_CBANK_PARAM_SIZE
	.align		4
.L_35:
        /*00f4*/ 	.byte	0x03, 0x19
        /*00f6*/ 	.short	0x004c


	//----- nvinfo : EIATTR_PARAM_CBANK
	.align		4
        /*00f8*/ 	.byte	0x04, 0x0a
        /*00fa*/ 	.short	(.L_37 - .L_36)
	.align		4
.L_36:
        /*00fc*/ 	.word	index@(.nv.constant0._Z29ms_deform_attn_bankopt_simplePK6__halfPKiS3_S1_S1_PS_iiiiiii)
        /*0100*/ 	.short	0x0380
        /*0102*/ 	.short	0x004c


	//----- nvinfo : EIATTR_SW_WAR
	.align		4
.L_37:
        /*0104*/ 	.byte	0x04, 0x36
        /*0106*/ 	.short	(.L_39 - .L_38)
.L_38:
        /*0108*/ 	.word	0x00000008
.L_39:


//--------------------- .nv.callgraph             --------------------------
	.section	.nv.callgraph,"",@"SHT_CUDA_CALLGRAPH"
	.align	4
	.sectionentsize	8
	.align		4
        /*0000*/ 	.word	0x00000000
	.align		4
        /*0004*/ 	.word	0xffffffff
	.align		4
        /*0008*/ 	.word	0x00000000
	.align		4
        /*000c*/ 	.word	0xfffffffe
	.align		4
        /*0010*/ 	.word	0x00000000
	.align		4
        /*0014*/ 	.word	0xfffffffd
	.align		4
        /*0018*/ 	.word	0x00000000
	.align		4
        /*001c*/ 	.word	0xfffffffc


//--------------------- .text._Z29ms_deform_attn_bankopt_simplePK6__halfPKiS3_S1_S1_PS_iiiiiii --------------------------
	.section	.text._Z29ms_deform_attn_bankopt_simplePK6__halfPKiS3_S1_S1_PS_iiiiiii,"ax",@progbits
	.align	128
        .global         _Z29ms_deform_attn_bankopt_simplePK6__halfPKiS3_S1_S1_PS_iiiiiii
        .type           _Z29ms_deform_attn_bankopt_simplePK6__halfPKiS3_S1_S1_PS_iiiiiii,@function
        .size           _Z29ms_deform_attn_bankopt_simplePK6__halfPKiS3_S1_S1_PS_iiiiiii,(.L_x_4 - _Z29ms_deform_attn_bankopt_simplePK6__halfPKiS3_S1_S1_PS_iiiiiii)
        .other          _Z29ms_deform_attn_bankopt_simplePK6__halfPKiS3_S1_S1_PS_iiiiiii,@"STO_CUDA_ENTRY STV_DEFAULT"
_Z29ms_deform_attn_bankopt_simplePK6__halfPKiS3_S1_S1_PS_iiiiiii:
.text._Z29ms_deform_attn_bankopt_simplePK6__halfPKiS3_S1_S1_PS_iiiiiii:
[----:B------:R-:W-:Y:S01]  /*0000*/  LDC R1, c[0x0][0x37c] ;  /* 0x0000df00ff017b82 */ /* 0x000fe20000000800 */
[----:B------:R-:W0:Y:S07]  /*0010*/  S2R R3, SR_TID.X ;  /* 0x0000000000037919 */ /* 0x000e2e0000002100 */
[----:B------:R-:W1:Y:S01]  /*0020*/  LDC.64 R6, c[0x0][0x3b8] ;  /* 0x0000ee00ff067b82 */ /* 0x000e620000000a00 */
[----:B------:R-:W1:Y:S01]  /*0030*/  LDCU UR5, c[0x0][0x3b0] ;  /* 0x00007600ff0577ac */ /* 0x000e620008000800 */
[----:B------:R-:W2:Y:S06]  /*0040*/  LDCU UR8, c[0x0][0x3c4] ;  /* 0x00007880ff0877ac */ /* 0x000eac0008000800 */
[----:B------:R-:W0:Y:S08]  /*0050*/  S2UR UR4, SR_CTAID.X ;  /* 0x00000000000479c3 */ /* 0x000e300000002500 */
[----:B------:R-:W0:Y:S01]  /*0060*/  LDC R4, c[0x0][0x360] ;  /* 0x0000d800ff047b82 */ /* 0x000e220000000800 */
[----:B-1----:R-:W-:-:S04]  /*0070*/  IMAD R0, R6, UR5, RZ ;  /* 0x0000000506007c24 */ /* 0x002fc8000f8e02ff */
[----:B------:R-:W-:Y:S02]  /*0080*/  IMAD R0, R0, R7, RZ ;  /* 0x0000000700007224 */ /* 0x000fe400078e02ff */
[----:B0-----:R-:W-:Y:S02]  /*0090*/  IMAD R4, R4, UR4, R3 ;  /* 0x0000000404047c24 */ /* 0x001fe4000f8e0203 */
[----:B--2---:R-:W-:-:S05]  /*00a0*/  IMAD R3, R0, UR8, RZ ;  /* 0x0000000800037c24 */ /* 0x004fca000f8e02ff */
[----:B------:R-:W-:-:S13]  /*00b0*/  ISETP.GE.AND P0, PT, R4, R3, PT ;  /* 0x000000030400720c */ /* 0x000fda0003f06270 */
[----:B------:R-:W-:Y:S05]  /*00c0*/  @P0 EXIT ;  /* 0x000000000000094d */ /* 0x000fea0003800000 */
[----:B------:R-:W-:Y:S01]  /*00d0*/  IMAD R0, R6, R7, RZ ;  /* 0x0000000706007224 */ /* 0x000fe200078e02ff */
[----:B------:R-:W-:Y:S01]  /*00e0*/  IABS R12, R4 ;  /* 0x00000004000c7213 */ /* 0x000fe20000000000 */
[----:B------:R-:W0:Y:S01]  /*00f0*/  LDCU UR4, c[0x0][0x3c8] ;  /* 0x00007900ff0477ac */ /* 0x000e220008000800 */
[----:B------:R-:W-:Y:S02]  /*0100*/  IMAD.MOV.U32 R19, RZ, RZ, RZ ;  /* 0x000000ffff137224 */ /* 0x000fe400078e00ff */
[----:B------:R-:W-:Y:S01]  /*0110*/  IMAD R5, R0, UR8, RZ ;  /* 0x0000000800057c24 */ /* 0x000fe2000f8e02ff */
[----:B------:R-:W1:Y:S04]  /*0120*/  LDCU UR5, c[0x0][0x3c0] ;  /* 0x00007800ff0577ac */ /* 0x000e680008000800 */
[----:B------:R-:W-:Y:S01]  /*0130*/  IABS R11, R5 ;  /* 0x00000005000b7213 */ /* 0x000fe20000000000 */
[----:B------:R-:W2:Y:S03]  /*0140*/  LDCU.64 UR6, c[0x0][0x358] ;  /* 0x00006b00ff0677ac */ /* 0x000ea60008000a00 */
[----:B------:R-:W3:Y:S01]  /*0150*/  I2F.RP R8, R11 ;  /* 0x0000000b00087306 */ /* 0x000ee20000209400 */
[----:B0-----:R-:W-:-:S04]  /*0160*/  UISETP.GE.AND UP0, UPT, UR4, 0x1, UPT ;  /* 0x000000010400788c */ /* 0x001fc8000bf06270 */
[----:B-1----:R-:W-:-:S03]  /*0170*/  UISETP.LT.OR UP0, UPT, UR5, 0x1, !UP0 ;  /* 0x000000010500788c */ /* 0x002fc6000c701670 */
[----:B---3--:R-:W0:Y:S02]  /*0180*/  MUFU.RCP R8, R8 ;  /* 0x0000000800087308 */ /* 0x008e240000001000 */
[----:B0-----:R-:W-:-:S06]  /*0190*/  IADD3 R2, PT, PT, R8, 0xffffffe, RZ ;  /* 0x0ffffffe08027810 */ /* 0x001fcc0007ffe0ff */
[----:B------:R0:W1:Y:S02]  /*01a0*/  F2I.FTZ.U32.TRUNC.NTZ R3, R2 ;  /* 0x0000000200037305 */ /* 0x000064000021f000 */
[----:B0-----:R-:W-:Y:S01]  /*01b0*/  HFMA2 R2, -RZ, RZ, 0, 0 ;  /* 0x00000000ff027431 */ /* 0x001fe200000001ff */
[----:B-1----:R-:W-:-:S05]  /*01c0*/  IADD3 R10, PT, PT, RZ, -R3, RZ ;  /* 0x80000003ff0a7210 */ /* 0x002fca0007ffe0ff */
[----:B------:R-:W-:Y:S01]  /*01d0*/  IMAD R9, R10, R11, RZ ;  /* 0x0000000b0a097224 */ /* 0x000fe200078e02ff */
[----:B------:R-:W-:-:S03]  /*01e0*/  IABS R10, R5 ;  /* 0x00000005000a7213 */ /* 0x000fc60000000000 */
[----:B------:R-:W-:Y:S01]  /*01f0*/  IMAD.HI.U32 R9, R3, R9, R2 ;  /* 0x0000000903097227 */ /* 0x000fe200078e0002 */
[----:B------:R-:W-:-:S03]  /*0200*/  IABS R3, R0 ;  /* 0x0000000000037213 */ /* 0x000fc60000000000 */
[----:B------:R-:W-:Y:S02]  /*0210*/  IMAD.MOV R13, RZ, RZ, -R10 ;  /* 0x000000ffff0d7224 */ /* 0x000fe400078e0a0a */
[----:B------:R-:W-:Y:S01]  /*0220*/  IMAD.HI.U32 R2, R9, R12, RZ ;  /* 0x0000000c09027227 */ /* 0x000fe200078e00ff */
[----:B------:R-:W0:Y:S03]  /*0230*/  I2F.RP R10, R3 ;  /* 0x00000003000a7306 */ /* 0x000e260000209400 */
[----:B------:R-:W-:-:S05]  /*0240*/  IMAD R8, R2, R13, R12 ;  /* 0x0000000d02087224 */ /* 0x000fca00078e020c */
[----:B------:R-:W-:Y:S01]  /*0250*/  ISETP.GT.U32.AND P1, PT, R11, R8, PT ;  /* 0x000000080b00720c */ /* 0x000fe20003f24070 */
[----:B0-----:R-:W0:-:S12]  /*0260*/  MUFU.RCP R10, R10 ;  /* 0x0000000a000a7308 */ /* 0x001e180000001000 */
[-C--:B------:R-:W-:Y:S02]  /*0270*/  @!P1 IADD3 R8, PT, PT, R8, -R11.reuse, RZ ;  /* 0x8000000b08089210 */ /* 0x080fe40007ffe0ff */
[----:B------:R-:W-:Y:S02]  /*0280*/  @!P1 IADD3 R2, PT, PT, R2, 0x1, RZ ;  /* 0x0000000102029810 */ /* 0x000fe40007ffe0ff */
[----:B------:R-:W-:Y:S02]  /*0290*/  ISETP.GE.U32.AND P0, PT, R8, R11, PT ;  /* 0x0000000b0800720c */ /* 0x000fe40003f06070 */
[----:B------:R-:W-:Y:S02]  /*02a0*/  LOP3.LUT R8, R4, R5, RZ, 0x3c, !PT ;  /* 0x0000000504087212 */ /* 0x000fe400078e3cff */
[----:B------:R-:W-:Y:S02]  /*02b0*/  ISETP.NE.AND P1, PT, R5, RZ, PT ;  /* 0x000000ff0500720c */ /* 0x000fe40003f25270 */
[----:B------:R-:W-:-:S02]  /*02c0*/  ISETP.GE.AND P2, PT, R8, RZ, PT ;  /* 0x000000ff0800720c */ /* 0x000fc40003f46270 */
[----:B0-----:R-:W-:-:S04]  /*02d0*/  IADD3 R8, PT, PT, R10, 0xffffffe, RZ ;  /* 0x0ffffffe0a087810 */ /* 0x001fc80007ffe0ff */
[----:B------:R0:W1:Y:S01]  /*02e0*/  F2I.FTZ.U32.TRUNC.NTZ R9, R8 ;  /* 0x0000000800097305 */ /* 0x000062000021f000 */
[----:B------:R-:W-:-:S06]  /*02f0*/  @P0 VIADD R2, R2, 0x1 ;  /* 0x0000000102020836 */ /* 0x000fcc0000000000 */
[----:B------:R-:W-:Y:S02]  /*0300*/  @!P2 IADD3 R2, PT, PT, -R2, RZ, RZ ;  /* 0x000000ff0202a210 */ /* 0x000fe40007ffe1ff */
[----:B------:R-:W-:Y:S01]  /*0310*/  @!P1 LOP3.LUT R2, RZ, R5, RZ, 0x33, !PT ;  /* 0x00000005ff029212 */ /* 0x000fe200078e33ff */
[----:B0-----:R-:W-:-:S03]  /*0320*/  IMAD.MOV.U32 R8, RZ, RZ, RZ ;  /* 0x000000ffff087224 */ /* 0x001fc600078e00ff */
[----:B------:R-:W-:Y:S02]  /*0330*/  IADD3 R10, PT, PT, -R2, RZ, RZ ;  /* 0x000000ff020a7210 */ /* 0x000fe40007ffe1ff */
[----:B-1----:R-:W-:-:S03]  /*0340*/  IADD3 R12, PT, PT, RZ, -R9, RZ ;  /* 0x80000009ff0c7210 */ /* 0x002fc60007ffe0ff */
[----:B------:R-:W-:Y:S01]  /*0350*/  IMAD R5, R5, R10, R4 ;  /* 0x0000000a05057224 */ /* 0x000fe200078e0204 */
[----:B------:R-:W-:Y:S01]  /*0360*/  IABS R10, R0 ;  /* 0x00000000000a7213 */ /* 0x000fe20000000000 */
[----:B------:R-:W-:-:S03]  /*0370*/  IMAD R11, R12, R3, RZ ;  /* 0x000000030c0b7224 */ /* 0x000fc600078e02ff */
[----:B------:R-:W-:Y:S01]  /*0380*/  IABS R4, R5 ;  /* 0x0000000500047213 */ /* 0x000fe20000000000 */
[----:B------:R-:W-:Y:S01]  /*0390*/  IMAD.HI.U32 R8, R9, R11, R8 ;  /* 0x0000000b09087227 */ /* 0x000fe200078e0008 */
[----:B------:R-:W-:Y:S02]  /*03a0*/  IABS R11, R7 ;  /* 0x00000007000b7213 */ /* 0x000fe40000000000 */
[----:B------:R-:W-:Y:S02]  /*03b0*/  MOV R9, R4 ;  /* 0x0000000400097202 */ /* 0x000fe40000000f00 */
[----:B------:R-:W-:Y:S02]  /*03c0*/  IADD3 R10, PT, PT, RZ, -R10, RZ ;  /* 0x8000000aff0a7210 */ /* 0x000fe40007ffe0ff */
[----:B------:R-:W-:Y:S01]  /*03d0*/  MOV R4, R11 ;  /* 0x0000000b00047202 */ /* 0x000fe20000000f00 */
[----:B------:R-:W-:-:S03]  /*03e0*/  IMAD.HI.U32 R8, R8, R9, RZ ;  /* 0x0000000908087227 */ /* 0x000fc600078e00ff */
[----:B------:R-:W0:Y:S01]  /*03f0*/  I2F.RP R11, R4 ;  /* 0x00000004000b7306 */ /* 0x000e220000209400 */
[----:B------:R-:W-:-:S05]  /*0400*/  IMAD R10, R8, R10, R9 ;  /* 0x0000000a080a7224 */ /* 0x000fca00078e0209 */
[----:B------:R-:W-:Y:S02]  /*0410*/  ISETP.GT.U32.AND P1, PT, R3, R10, PT ;  /* 0x0000000a0300720c */ /* 0x000fe40003f24070 */
[----:B0-----:R-:W0:Y:S11]  /*0420*/  MUFU.RCP R11, R11 ;  /* 0x0000000b000b7308 */ /* 0x001e360000001000 */
[----:B------:R-:W-:Y:S01]  /*0430*/  @!P1 IMAD.IADD R10, R10, 0x1, -R3 ;  /* 0x000000010a0a9824 */ /* 0x000fe200078e0a03 */
[----:B------:R-:W-:-:S02]  /*0440*/  @!P1 IADD3 R8, PT, PT, R8, 0x1, RZ ;  /* 0x0000000108089810 */ /* 0x000fc40007ffe0ff */
[----:B------:R-:W-:Y:S02]  /*0450*/  ISETP.NE.AND P1, PT, R0, RZ, PT ;  /* 0x000000ff0000720c */ /* 0x000fe40003f25270 */
[----:B------:R-:W-:Y:S02]  /*0460*/  ISETP.GE.U32.AND P0, PT, R10, R3, PT ;  /* 0x000000030a00720c */ /* 0x000fe40003f06070 */
[----:B------:R-:W-:-:S04]  /*0470*/  LOP3.LUT R3, R5, R0, RZ, 0x3c, !PT ;  /* 0x0000000005037212 */ /* 0x000fc800078e3cff */
[----:B------:R-:W-:Y:S02]  /*0480*/  ISETP.GE.AND P2, PT, R3, RZ, PT ;  /* 0x000000ff0300720c */ /* 0x000fe40003f46270 */
[----:B0-----:R-:W-:-:S05]  /*0490*/  IADD3 R9, PT, PT, R11, 0xffffffe, RZ ;  /* 0x0ffffffe0b097810 */ /* 0x001fca0007ffe0ff */
[----:B------:R-:W-:Y:S01]  /*04a0*/  @P0 IADD3 R8, PT, PT, R8, 0x1, RZ ;  /* 0x0000000108080810 */ /* 0x000fe20007ffe0ff */
[----:B------:R-:W0:Y:S04]  /*04b0*/  F2I.FTZ.U32.TRUNC.NTZ R9, R9 ;  /* 0x0000000900097305 */ /* 0x000e28000021f000 */
[----:B------:R-:W-:-:S05]  /*04c0*/  IMAD.MOV.U32 R3, RZ, RZ, R8 ;  /* 0x000000ffff037224 */ /* 0x000fca00078e0008 */
[----:B------:R-:W-:Y:S02]  /*04d0*/  @!P2 IADD3 R3, PT, PT, -R3, RZ, RZ ;  /* 0x000000ff0303a210 */ /* 0x000fe40007ffe1ff */
[----:B------:R-:W-:-:S04]  /*04e0*/  @!P1 LOP3.LUT R3, RZ, R0, RZ, 0x33, !PT ;  /* 0x00000000ff039212 */ /* 0x000fc800078e33ff */
[----:B------:R-:W-:Y:S02]  /*04f0*/  IADD3 R8, PT, PT, -R3, RZ, RZ ;  /* 0x000000ff03087210 */ /* 0x000fe40007ffe1ff */
[----:B0-----:R-:W-:-:S03]  /*0500*/  IADD3 R11, PT, PT, RZ, -R9, RZ ;  /* 0x80000009ff0b7210 */ /* 0x001fc60007ffe0ff */
[----:B------:R-:W-:Y:S02]  /*0510*/  IMAD R10, R0, R8, R5 ;  /* 0x00000008000a7224 */ /* 0x000fe400078e0205 */
[----:B------:R-:W-:Y:S02]  /*0520*/  IMAD R5, R11, R4, RZ ;  /* 0x000000040b057224 */ /* 0x000fe400078e02ff */
[----:B------:R-:W-:Y:S01]  /*0530*/  IMAD.MOV.U32 R8, RZ, RZ, RZ ;  /* 0x000000ffff087224 */ /* 0x000fe200078e00ff */
[----:B------:R-:W-:-:S03]  /*0540*/  IABS R0, R10 ;  /* 0x0000000a00007213 */ /* 0x000fc60000000000 */
[----:B------:R-:W-:Y:S01]  /*0550*/  IMAD.HI.U32 R8, R9, R5, R8 ;  /* 0x0000000509087227 */ /* 0x000fe200078e0008 */
[----:B------:R-:W-:-:S05]  /*0560*/  MOV R9, R0 ;  /* 0x0000000000097202 */ /* 0x000fca0000000f00 */
[----:B------:R-:W-:-:S05]  /*0570*/  IMAD.HI.U32 R5, R8, R9, RZ ;  /* 0x0000000908057227 */ /* 0x000fca00078e00ff */
[----:B------:R-:W-:-:S05]  /*0580*/  IADD3 R0, PT, PT, -R5, RZ, RZ ;  /* 0x000000ff05007210 */ /* 0x000fca0007ffe1ff */
[----:B------:R-:W-:Y:S01]  /*0590*/  IMAD R9, R4, R0, R9 ;  /* 0x0000000004097224 */ /* 0x000fe200078e0209 */
[----:B------:R-:W-:-:S04]  /*05a0*/  LOP3.LUT R0, R10, R7, RZ, 0x3c, !PT ;  /* 0x000000070a007212 */ /* 0x000fc800078e3cff */
[----:B------:R-:W-:Y:S02]  /*05b0*/  ISETP.GT.U32.AND P1, PT, R4, R9, PT ;  /* 0x000000090400720c */ /* 0x000fe40003f24070 */
[----:B------:R-:W-:-:S11]  /*05c0*/  ISETP.GE.AND P2, PT, R0, RZ, PT ;  /* 0x000000ff0000720c */ /* 0x000fd60003f46270 */
[-C--:B------:R-:W-:Y:S01]  /*05d0*/  @!P1 IADD3 R9, PT, PT, R9, -R4.reuse, RZ ;  /* 0x8000000409099210 */ /* 0x080fe20007ffe0ff */
[----:B------:R-:W-:Y:S01]  /*05e0*/  @!P1 VIADD R5, R5, 0x1 ;  /* 0x0000000105059836 */ /* 0x000fe20000000000 */
[----:B------:R-:W-:Y:S02]  /*05f0*/  ISETP.NE.AND P1, PT, R7, RZ, PT ;  /* 0x000000ff0700720c */ /* 0x000fe40003f25270 */
[----:B------:R-:W-:-:S13]  /*0600*/  ISETP.GE.U32.AND P0, PT, R9, R4, PT ;  /* 0x000000040900720c */ /* 0x000fda0003f06070 */
[----:B------:R-:W-:-:S04]  /*0610*/  @P0 IADD3 R5, PT, PT, R5, 0x1, RZ ;  /* 0x0000000105050810 */ /* 0x000fc80007ffe0ff */
[----:B------:R-:W-:Y:S02]  /*0620*/  @!P2 IADD3 R5, PT, PT, -R5, RZ, RZ ;  /* 0x000000ff0505a210 */ /* 0x000fe40007ffe1ff */
[----:B------:R-:W-:-:S04]  /*0630*/  @!P1 LOP3.LUT R5, RZ, R7, RZ, 0x33, !PT ;  /* 0x00000007ff059212 */ /* 0x000fc800078e33ff */
[----:B------:R-:W-:-:S05]  /*0640*/  IADD3 R4, PT, PT, -R5, RZ, RZ ;  /* 0x000000ff05047210 */ /* 0x000fca0007ffe1ff */
[----:B------:R-:W-:Y:S01]  /*0650*/  IMAD R4, R7, R4, R10 ;  /* 0x0000000407047224 */ /* 0x000fe200078e020a */
[----:B--2---:R-:W-:Y:S06]  /*0660*/  BRA.U UP0, `(.L_x_0) ;  /* 0x0000000500f07547 */ /* 0x004fec000b800000 */
[----:B------:R-:W-:Y:S01]  /*0670*/  IMAD R0, R2, UR8, RZ ;  /* 0x0000000802007c24 */ /* 0x000fe2000f8e02ff */
[----:B------:R-:W-:Y:S01]  /*0680*/  MOV R19, RZ ;  /* 0x000000ff00137202 */ /* 0x000fe20000000f00 */
[C---:B------:R-:W-:Y:S01]  /*0690*/  IMAD R11, R3.reuse, UR5, RZ ;  /* 0x00000005030b7c24 */ /* 0x040fe2000f8e02ff */
[----:B------:R-:W-:Y:S01]  /*06a0*/  MOV R10, RZ ;  /* 0x000000ff000a7202 */ /* 0x000fe20000000f00 */
[----:B------:R-:W-:Y:S01]  /*06b0*/  IMAD R7, R0, R6, R5 ;  /* 0x0000000600077224 */ /* 0x000fe200078e0205 */
[----:B------:R-:W-:Y:S01]  /*06c0*/  IADD3 R9, PT, PT, R3, R0, RZ ;  /* 0x0000000003097210 */ /* 0x000fe20007ffe0ff */
[----:B------:R-:W-:Y:S01]  /*06d0*/  IMAD R8, R11, R6, RZ ;  /* 0x000000060b087224 */ /* 0x000fe200078e02ff */
[----:B------:R-:W-:-:S03]  /*06e0*/  UIADD3 UR5, UPT, UPT, -UR4, URZ, URZ ;  /* 0x000000ff04057290 */ /* 0x000fc6000fffe1ff */
[----:B------:R-:W-:-:S09]  /*06f0*/  IMAD R9, R9, R6, R5 ;  /* 0x0000000609097224 */ /* 0x000fd200078e0205 */
.L_x_2:
[----:B------:R-:W0:Y:S01]  /*0700*/  LDC.64 R16, c[0x0][0x388] ;  /* 0x0000e200ff107b82 */ /* 0x000e220000000a00 */
[----:B------:R-:W-:Y:S01]  /*0710*/  IMAD.SHL.U32 R11, R10, 0x2, RZ ;  /* 0x000000020a0b7824 */ /* 0x000fe200078e00ff */
[----:B------:R-:W1:Y:S01]  /*0720*/  LDCU UR9, c[0x0][0x3c0] ;  /* 0x00007800ff0977ac */ /* 0x000e620008000800 */
[----:B------:R-:W2:Y:S05]  /*0730*/  LDCU UR10, c[0x0][0x3c8] ;  /* 0x00007900ff0a77ac */ /* 0x000eaa0008000800 */
[----:B------:R-:W3:Y:S01]  /*0740*/  LDC.64 R14, c[0x0][0x390] ;  /* 0x0000e400ff0e7b82 */ /* 0x000ee20000000a00 */
[----:B------:R-:W4:Y:S01]  /*0750*/  LDCU UR4, c[0x0][0x3b4] ;  /* 0x00007680ff0477ac */ /* 0x000f220008000800 */
[----:B0-----:R-:W-:-:S05]  /*0760*/  IMAD.WIDE.U32 R16, R11, 0x4, R16 ;  /* 0x000000040b107825 */ /* 0x001fca00078e0010 */
[----:B------:R-:W5:Y:S01]  /*0770*/  LDG.E.CONSTANT R12, desc[UR6][R16.64+0x4] ;  /* 0x00000406100c7981 */ /* 0x000f62000c1e9900 */
[----:B---3--:R-:W-:-:S03]  /*0780*/  IMAD.WIDE.U32 R14, R10, 0x4, R14 ;  /* 0x000000040a0e7825 */ /* 0x008fc600078e000e */
[----:B------:R-:W3:Y:S04]  /*0790*/  LDG.E.CONSTANT R11, desc[UR6][R16.64] ;  /* 0x00000006100b7981 */ /* 0x000ee8000c1e9900 */
[----:B------:R-:W4:Y:S01]  /*07a0*/  LDG.E.CONSTANT R15, desc[UR6][R14.64] ;  /* 0x000000060e0f7981 */ /* 0x000f22000c1e9900 */
[----:B-1----:R-:W-:-:S05]  /*07b0*/  IMAD R13, R7, UR9, R10 ;  /* 0x00000009070d7c24 */ /* 0x002fca000f8e020a */
[----:B------:R-:W-:Y:S01]  /*07c0*/  IADD3 R13, PT, PT, R8, R13, RZ ;  /* 0x0000000d080d7210 */ /* 0x000fe20007ffe0ff */
[----:B------:R-:W-:Y:S01]  /*07d0*/  IMAD R6, R9, UR9, R10 ;  /* 0x0000000909067c24 */ /* 0x000fe2000f8e020a */
[----:B------:R-:W-:Y:S02]  /*07e0*/  IADD3 R10, PT, PT, R10, 0x1, RZ ;  /* 0x000000010a0a7810 */ /* 0x000fe40007ffe0ff */
[----:B------:R-:W-:Y:S01]  /*07f0*/  SHF.L.U32 R21, R13, 0x1, RZ ;  /* 0x000000010d157819 */ /* 0x000fe200000006ff */
[----:B--2---:R-:W-:Y:S01]  /*0800*/  IMAD R6, R6, UR10, RZ ;  /* 0x0000000a06067c24 */ /* 0x004fe2000f8e02ff */
[----:B------:R-:W-:-:S03]  /*0810*/  ISETP.NE.AND P3, PT, R10, UR9, PT ;  /* 0x000000090a007c0c */ /* 0x000fc6000bf65270 */
[----:B------:R-:W-:Y:S02]  /*0820*/  IMAD R21, R21, UR10, RZ ;  /* 0x0000000a15157c24 */ /* 0x000fe4000f8e02ff */
[----:B-----5:R-:W-:Y:S01]  /*0830*/  VIADD R13, R12, 0xffffffff ;  /* 0xffffffff0c0d7836 */ /* 0x020fe20000000000 */
[----:B---3--:R-:W-:-:S04]  /*0840*/  IADD3 R20, PT, PT, R11, -0x1, RZ ;  /* 0xffffffff0b147810 */ /* 0x008fc80007ffe0ff */
[----:B------:R-:W-:Y:S02]  /*0850*/  I2FP.F32.S32 R13, R13 ;  /* 0x0000000d000d7245 */ /* 0x000fe40000201400 */
[----:B------:R-:W-:Y:S01]  /*0860*/  I2FP.F32.S32 R20, R20 ;  /* 0x0000001400147245 */ /* 0x000fe20000201400 */
[----:B----4-:R-:W-:Y:S01]  /*0870*/  IMAD R18, R2, UR4, R15 ;  /* 0x0000000402127c24 */ /* 0x010fe2000f8e020f */
[----:B------:R-:W-:-:S06]  /*0880*/  UMOV UR4, UR5 ;  /* 0x0000000500047c82 */ /* 0x000fcc0008000000 */
.L_x_1:
[----:B------:R-:W0:Y:S02]  /*0890*/  LDC.64 R14, c[0x0][0x398] ;  /* 0x0000e600ff0e7b82 */ /* 0x000e240000000a00 */
[----:B0-----:R-:W-:-:S05]  /*08a0*/  IMAD.WIDE R14, R21, 0x2, R14 ;  /* 0x00000002150e7825 */ /* 0x001fca00078e020e */
[----:B------:R-:W2:Y:S04]  /*08b0*/  LDG.E.U16.CONSTANT R0, desc[UR6][R14.64] ;  /* 0x000000060e007981 */ /* 0x000ea8000c1e9500 */
[----:B------:R-:W3:Y:S01]  /*08c0*/  LDG.E.U16.CONSTANT R16, desc[UR6][R14.64+0x2] ;  /* 0x000002060e107981 */ /* 0x000ee2000c1e9500 */
[----:B--2---:R-:W-:Y:S02]  /*08d0*/  HADD2.F32 R0, -RZ, R0.H0_H0 ;  /* 0x20000000ff007230 */ /* 0x004fe40000004100 */
[----:B---3--:R-:W-:-:S03]  /*08e0*/  HADD2.F32 R23, -RZ, R16.H0_H0 ;  /* 0x20000010ff177230 */ /* 0x008fc60000004100 */
[----:B------:R-:W-:-:S04]  /*08f0*/  FMUL R24, R13, R0 ;  /* 0x000000000d187220 */ /* 0x000fc80000400000 */
[----:B------:R-:W0:Y:S01]  /*0900*/  F2I.FLOOR.NTZ R17, R24 ;  /* 0x0000001800117305 */ /* 0x000e220000207100 */
[----:B------:R-:W-:-:S07]  /*0910*/  FMUL R0, R20, R23 ;  /* 0x0000001714007220 */ /* 0x000fce0000400000 */
[----:B------:R-:W1:Y:S01]  /*0920*/  F2I.FLOOR.NTZ R16, R0 ;  /* 0x0000000000107305 */ /* 0x000e620000207100 */
[----:B0-----:R-:W-:Y:S02]  /*0930*/  ISETP.GE.AND P0, PT, R17, R12, PT ;  /* 0x0000000c1100720c */ /* 0x001fe40003f06270 */
[C---:B-1----:R-:W-:Y:S02]  /*0940*/  LOP3.LUT R22, R16.reuse, R17, RZ, 0xfc, !PT ;  /* 0x0000001110167212 */ /* 0x042fe400078efcff */
[----:B------:R-:W-:-:S04]  /*0950*/  ISETP.GE.OR P0, PT, R16, R11, P0 ;  /* 0x0000000b1000720c */ /* 0x000fc80000706670 */
[----:B------:R-:W-:-:S13]  /*0960*/  ISETP.LT.OR P1, PT, R22, RZ, P0 ;  /* 0x000000ff1600720c */ /* 0x000fda0000721670 */
[----:B------:R-:W0:Y:S01]  /*0970*/  @!P1 LDC.64 R14, c[0x0][0x3b8] ;  /* 0x0000ee00ff0e9b82 */ /* 0x000e220000000a00 */
[----:B------:R-:W-:-:S05]  /*0980*/  @!P1 IADD3 R25, PT, PT, R18, R17, RZ ;  /* 0x0000001112199210 */ /* 0x000fca0007ffe0ff */
[----:B------:R-:W-:Y:S02]  /*0990*/  @!P1 IMAD R25, R12, R16, R25 ;  /* 0x000000100c199224 */ /* 0x000fe400078e0219 */
[----:B------:R-:W1:Y:S02]  /*09a0*/  @!P1 LDC.64 R22, c[0x0][0x380] ;  /* 0x0000e000ff169b82 */ /* 0x000e640000000a00 */
[----:B0-----:R-:W-:-:S04]  /*09b0*/  @!P1 IMAD R14, R25, R14, R5 ;  /* 0x0000000e190e9224 */ /* 0x001fc800078e0205 */
[----:B------:R-:W-:-:S04]  /*09c0*/  @!P1 IMAD R15, R14, R15, R4 ;  /* 0x0000000f0e0f9224 */ /* 0x000fc800078e0204 */
[----:B-1----:R-:W-:-:S06]  /*09d0*/  @!P1 IMAD.WIDE R14, R15, 0x2, R22 ;  /* 0x000000020f0e9825 */ /* 0x002fcc00078e0216 */
[----:B------:R-:W2:Y:S01]  /*09e0*/  @!P1 LDG.E.U16.CONSTANT R14, desc[UR6][R14.64] ;  /* 0x000000060e0e9981 */ /* 0x000ea2000c1e9500 */
[C---:B------:R-:W-:Y:S02]  /*09f0*/  ISETP.GE.AND P0, PT, R17.reuse, -0x1, PT ;  /* 0xffffffff1100780c */ /* 0x040fe40003f06270 */
[----:B------:R-:W-:Y:S02]  /*0a00*/  IADD3 R25, PT, PT, R17, 0x1, RZ ;  /* 0x0000000111197810 */ /* 0x000fe40007ffe0ff */
[C---:B------:R-:W-:Y:S02]  /*0a10*/  ISETP.LT.OR P0, PT, R16.reuse, RZ, !P0 ;  /* 0x000000ff1000720c */ /* 0x040fe40004701670 */
[----:B------:R-:W-:Y:S02]  /*0a20*/  I2FP.F32.S32 R23, R16 ;  /* 0x0000001000177245 */ /* 0x000fe40000201400 */
[----:B------:R-:W-:-:S03]  /*0a30*/  ISETP.GE.OR P0, PT, R16, R11, P0 ;  /* 0x0000000b1000720c */ /* 0x000fc60000706670 */
[----:B------:R-:W-:Y:S01]  /*0a40*/  FADD R22, R0, -R23 ;  /* 0x8000001700167221 */ /* 0x000fe20000000000 */
[----:B------:R-:W-:Y:S02]  /*0a50*/  ISETP.GE.OR P0, PT, R25, R12, P0 ;  /* 0x0000000c1900720c */ /* 0x000fe40000706670 */
[----:B------:R-:W-:Y:S01]  /*0a60*/  I2FP.F32.S32 R23, R17 ;  /* 0x0000001100177245 */ /* 0x000fe20000201400 */
[----:B------:R-:W-:-:S04]  /*0a70*/  FADD R26, -R22, 1 ;  /* 0x3f800000161a7421 */ /* 0x000fc80000000100 */
[----:B------:R-:W-:Y:S01]  /*0a80*/  FADD R24, R24, -R23 ;  /* 0x8000001718187221 */ /* 0x000fe20000000000 */
[----:B------:R-:W-:-:S03]  /*0a90*/  HFMA2 R23, -RZ, RZ, 0, 0 ;  /* 0x00000000ff177431 */ /* 0x000fc600000001ff */
[----:B------:R-:W-:Y:S01]  /*0aa0*/  FADD R0, -R24, 1 ;  /* 0x3f80000018007421 */ /* 0x000fe20000000100 */
[----:B--2---:R-:W-:Y:S02]  /*0ab0*/  @!P1 HADD2.F32 R27, -RZ, R14.H0_H0 ;  /* 0x2000000eff1b9230 */ /* 0x004fe40000004100 */
[----:B------:R-:W0:Y:S03]  /*0ac0*/  @!P0 LDC.64 R14, c[0x0][0x3b8] ;  /* 0x0000ee00ff0e8b82 */ /* 0x000e260000000a00 */
[----:B------:R-:W-:-:S04]  /*0ad0*/  @!P1 FMUL R27, R26, R27 ;  /* 0x0000001b1a1b9220 */ /* 0x000fc80000400000 */
[----:B------:R-:W-:Y:S01]  /*0ae0*/  @!P1 FFMA R23, R0, R27, RZ ;  /* 0x0000001b00179223 */ /* 0x000fe200000000ff */
[----:B------:R-:W-:-:S05]  /*0af0*/  @!P0 IADD3 R27, PT, PT, R18, R25, RZ ;  /* 0x00000019121b8210 */ /* 0x000fca0007ffe0ff */
[----:B------:R-:W-:-:S04]  /*0b00*/  @!P0 IMAD R27, R12, R16, R27 ;  /* 0x000000100c1b8224 */ /* 0x000fc800078e021b */
[----:B0-----:R-:W-:-:S04]  /*0b10*/  @!P0 IMAD R14, R27, R14, R5 ;  /* 0x0000000e1b0e8224 */ /* 0x001fc800078e0205 */
[----:B------:R-:W-:Y:S02]  /*0b20*/  @!P0 IMAD R27, R14, R15, R4 ;  /* 0x0000000f0e1b8224 */ /* 0x000fe400078e0204 */
[----:B------:R-:W0:Y:S02]  /*0b30*/  @!P0 LDC.64 R14, c[0x0][0x380] ;  /* 0x0000e000ff0e8b82 */ /* 0x000e240000000a00 */
[----:B0-----:R-:W-:-:S06]  /*0b40*/  @!P0 IMAD.WIDE R14, R27, 0x2, R14 ;  /* 0x000000021b0e8825 */ /* 0x001fcc00078e020e */
[----:B------:R-:W2:Y:S01]  /*0b50*/  @!P0 LDG.E.U16.CONSTANT R14, desc[UR6][R14.64] ;  /* 0x000000060e0e8981 */ /* 0x000ea2000c1e9500 */
[----:B------:R-:W-:Y:S01]  /*0b60*/  ISETP.GE.AND P2, PT, R17, RZ, PT ;  /* 0x000000ff1100720c */ /* 0x000fe20003f46270 */
[C---:B------:R-:W-:Y:S01]  /*0b70*/  VIADD R27, R16.reuse, 0x1 ;  /* 0x00000001101b7836 */ /* 0x040fe20000000000 */
[----:B------:R-:W-:Y:S02]  /*0b80*/  ISETP.GE.AND P1, PT, R25, R12, PT ;  /* 0x0000000c1900720c */ /* 0x000fe40003f26270 */
[----:B------:R-:W-:Y:S02]  /*0b90*/  ISETP.LT.OR P2, PT, R16, -0x1, !P2 ;  /* 0xffffffff1000780c */ /* 0x000fe40005741670 */
[----:B------:R-:W-:Y:S02]  /*0ba0*/  VIMNMX R16, PT, PT, R17, R16, PT ;  /* 0x0000001011107248 */ /* 0x000fe40003fe0100 */
[CC--:B------:R-:W-:Y:S02]  /*0bb0*/  ISETP.GE.OR P2, PT, R27.reuse, R11.reuse, P2 ;  /* 0x0000000b1b00720c */ /* 0x0c0fe40001746670 */
[----:B------:R-:W-:-:S02]  /*0bc0*/  ISETP.GE.OR P1, PT, R27, R11, P1 ;  /* 0x0000000b1b00720c */ /* 0x000fc40000f26670 */
[----:B------:R-:W-:Y:S02]  /*0bd0*/  ISETP.GE.OR P2, PT, R17, R12, P2 ;  /* 0x0000000c1100720c */ /* 0x000fe40001746670 */
[----:B------:R-:W-:-:S11]  /*0be0*/  ISETP.LT.OR P1, PT, R16, -0x1, P1 ;  /* 0xffffffff1000780c */ /* 0x000fd60000f21670 */
[C---:B------:R-:W-:Y:S01]  /*0bf0*/  @!P2 IADD3 R17, PT, PT, R18.reuse, R17, RZ ;  /* 0x000000111211a210 */ /* 0x040fe20007ffe0ff */
[----:B--2---:R-:W-:Y:S01]  /*0c00*/  @!P0 HADD2.F32 R29, -RZ, R14.H0_H0 ;  /* 0x2000000eff1d8230 */ /* 0x004fe20000004100 */
[----:B------:R-:W-:-:S03]  /*0c10*/  @!P1 IADD3 R14, PT, PT, R18, R25, RZ ;  /* 0x00000019120e9210 */ /* 0x000fc60007ffe0ff */
[----:B------:R-:W-:Y:S02]  /*0c20*/  @!P2 IMAD R25, R12, R27, R17 ;  /* 0x0000001b0c19a224 */ /* 0x000fe400078e0211 */
[----:B------:R-:W0:Y:S01]  /*0c30*/  @!P1 LDC.64 R16, c[0x0][0x3b8] ;  /* 0x0000ee00ff109b82 */ /* 0x000e220000000a00 */
[----:B------:R-:W-:Y:S01]  /*0c40*/  @!P0 FMUL R29, R26, R29 ;  /* 0x0000001d1a1d8220 */ /* 0x000fe20000400000 */
[----:B------:R-:W-:Y:S01]  /*0c50*/  @!P1 IMAD R27, R12, R27, R14 ;  /* 0x0000001b0c1b9224 */ /* 0x000fe200078e020e */
[----:B------:R-:W-:Y:S02]  /*0c60*/  UIADD3 UR4, UPT, UPT, UR4, 0x1, URZ ;  /* 0x0000000104047890 */ /* 0x000fe4000fffe0ff */
[----:B------:R-:W-:-:S03]  /*0c70*/  @!P0 FFMA R23, R24, R29, R23 ;  /* 0x0000001d18178223 */ /* 0x000fc60000000017 */
[----:B------:R-:W1:Y:S01]  /*0c80*/  @!P2 LDC.64 R14, c[0x0][0x3b8] ;  /* 0x0000ee00ff0eab82 */ /* 0x000e620000000a00 */
[----:B0-----:R-:W-:-:S07]  /*0c90*/  @!P1 IMAD R16, R27, R16, R5 ;  /* 0x000000101b109224 */ /* 0x001fce00078e0205 */
[----:B------:R-:W0:Y:S01]  /*0ca0*/  @!P2 LDC.64 R26, c[0x0][0x380] ;  /* 0x0000e000ff1aab82 */ /* 0x000e220000000a00 */
[----:B-1----:R-:W-:Y:S02]  /*0cb0*/  @!P2 IMAD R14, R25, R14, R5 ;  /* 0x0000000e190ea224 */ /* 0x002fe400078e0205 */
[----:B------:R-:W-:-:S05]  /*0cc0*/  @!P1 IMAD R25, R16, R17, R4 ;  /* 0x0000001110199224 */ /* 0x000fca00078e0204 */
[----:B------:R-:W1:Y:S01]  /*0cd0*/  @!P1 LDC.64 R16, c[0x0][0x380] ;  /* 0x0000e000ff109b82 */ /* 0x000e620000000a00 */
[----:B------:R-:W-:-:S04]  /*0ce0*/  @!P2 IMAD R15, R14, R15, R4 ;  /* 0x0000000f0e0fa224 */ /* 0x000fc800078e0204 */
[----:B0-----:R-:W-:-:S03]  /*0cf0*/  @!P2 IMAD.WIDE R26, R15, 0x2, R26 ;  /* 0x000000020f1aa825 */ /* 0x001fc600078e021a */
[----:B------:R-:W0:Y:S03]  /*0d00*/  LDC.64 R14, c[0x0][0x3a0] ;  /* 0x0000e800ff0e7b82 */ /* 0x000e260000000a00 */
[----:B------:R-:W2:Y:S01]  /*0d10*/  @!P2 LDG.E.U16.CONSTANT R26, desc[UR6][R26.64] ;  /* 0x000000061a1aa981 */ /* 0x000ea2000c1e9500 */
[----:B-1----:R-:W-:-:S06]  /*0d20*/  @!P1 IMAD.WIDE R16, R25, 0x2, R16 ;  /* 0x0000000219109825 */ /* 0x002fcc00078e0210 */
[----:B------:R-:W3:Y:S01]  /*0d30*/  @!P1 LDG.E.U16.CONSTANT R16, desc[UR6][R16.64] ;  /* 0x0000000610109981 */ /* 0x000ee2000c1e9500 */
[----:B0-----:R-:W-:-:S06]  /*0d40*/  IMAD.WIDE R14, R6, 0x2, R14 ;  /* 0x00000002060e7825 */ /* 0x001fcc00078e020e */
[----:B------:R-:W4:Y:S01]  /*0d50*/  LDG.E.U16.CONSTANT R14, desc[UR6][R14.64] ;  /* 0x000000060e0e7981 */ /* 0x000f22000c1e9500 */
[----:B------:R-:W-:Y:S01]  /*0d60*/  UISETP.NE.AND UP0, UPT, UR4, URZ, UPT ;  /* 0x000000ff0400728c */ /* 0x000fe2000bf05270 */
[----:B------:R-:W-:Y:S02]  /*0d70*/  IADD3 R21, PT, PT, R21, 0x2, RZ ;  /* 0x0000000215157810 */ /* 0x000fe40007ffe0ff */
[----:B------:R-:W-:Y:S01]  /*0d80*/  IADD3 R6, PT, PT, R6, 0x1, RZ ;  /* 0x0000000106067810 */ /* 0x000fe20007ffe0ff */
[----:B--2---:R-:W-:-:S05]  /*0d90*/  @!P2 HADD2.F32 R25, -RZ, R26.H0_H0 ;  /* 0x2000001aff19a230 */ /* 0x004fca0000004100 */
[----:B------:R-:W-:Y:S01]  /*0da0*/  @!P2 FMUL R25, R22, R25 ;  /* 0x000000191619a220 */ /* 0x000fe20000400000 */
[----:B---3--:R-:W-:-:S03]  /*0db0*/  @!P1 HADD2.F32 R29, -RZ, R16.H0_H0 ;  /* 0x20000010ff1d9230 */ /* 0x008fc60000004100 */
[----:B------:R-:W-:Y:S02]  /*0dc0*/  @!P2 FFMA R23, R0, R25, R23 ;  /* 0x000000190017a223 */ /* 0x000fe40000000017 */
[----:B------:R-:W-:-:S04]  /*0dd0*/  @!P1 FMUL R29, R22, R29 ;  /* 0x0000001d161d9220 */ /* 0x000fc80000400000 */
[----:B------:R-:W-:Y:S01]  /*0de0*/  @!P1 FFMA R23, R24, R29, R23 ;  /* 0x0000001d18179223 */ /* 0x000fe20000000017 */
[----:B----4-:R-:W-:-:S05]  /*0df0*/  HADD2.F32 R0, -RZ, R14.H0_H0 ;  /* 0x2000000eff007230 */ /* 0x010fca0000004100 */
[----:B------:R-:W-:Y:S01]  /*0e00*/  FFMA R19, R0, R23, R19 ;  /* 0x0000001700137223 */ /* 0x000fe20000000013 */
[----:B------:R-:W-:Y:S06]  /*0e10*/  BRA.U UP0, `(.L_x_1) ;  /* 0xfffffff9009c7547 */ /* 0x000fec000b83ffff */
[----:B------:R-:W-:Y:S05]  /*0e20*/  @P3 BRA `(.L_x_2) ;  /* 0xfffffff800343947 */ /* 0x000fea000383ffff */
.L_x_0:
[----:B------:R-:W0:Y:S01]  /*0e30*/  LDCU UR4, c[0x0][0x3c4] ;  /* 0x00007880ff0477ac */ /* 0x000e220008000800 */
[----:B------:R-:W1:Y:S01]  /*0e40*/  LDC.64 R6, c[0x0][0x3a8] ;  /* 0x0000ea00ff067b82 */ /* 0x000e620000000a00 */
[----:B------:R-:W-:Y:S01]  /*0e50*/  F2FP.F16.F32.PACK_AB R19, RZ, R19 ;  /* 0x00000013ff13723e */ /* 0x000fe200000000ff */
[----:B------:R-:W2:Y:S01]  /*0e60*/  LDCU.64 UR10, c[0x0][0x3b8] ;  /* 0x00007700ff0a77ac */ /* 0x000ea20008000a00 */
[----:B0-----:R-:W-:-:S04]  /*0e70*/  IMAD R2, R2, UR4, R3 ;  /* 0x0000000402027c24 */ /* 0x001fc8000f8e0203 */
[----:B--2---:R-:W-:-:S04]  /*0e80*/  IMAD R5, R2, UR10, R5 ;  /* 0x0000000a02057c24 */ /* 0x004fc8000f8e0205 */
[----:B------:R-:W-:-:S04]  /*0e90*/  IMAD R3, R5, UR11, R4 ;  /* 0x0000000b05037c24 */ /* 0x000fc8000f8e0204 */
[----:B-1----:R-:W-:-:S05]  /*0ea0*/  IMAD.WIDE R2, R3, 0x2, R6 ;  /* 0x0000000203027825 */ /* 0x002fca00078e0206 */
[----:B------:R-:W-:Y:S01]  /*0eb0*/  STG.E.U16 desc[UR6][R2.64], R19 ;  /* 0x0000001302007986 */ /* 0x000fe2000c101506 */
[----:B------:R-:W-:Y:S05]  /*0ec0*/  EXIT ;  /* 0x000000000000794d */ /* 0x000fea0003800000 */
.L_x_3:
[----:B------:R-:W-:-:S00]  /*0ed0*/  BRA `(.L_x_3) ;  /* 0xfffffffc00fc7947 */ /* 0x000fc0000383ffff */
[----:B------:R-:W-:-:S00]  /*0ee0*/  NOP ;  /* 0x0000000000007918 */ /* 0x000fc00000000000 */
        /* <DEDUP_REMOVED lines=9> */
.L_x_4:


//--------------------- .nv.shared.reserved.0     --------------------------
	.section	.nv.shared.reserved.0,"aw",@nobits
	.weak		__nv_reservedSMEM_offset_0_alias
	.size		__nv_reservedSMEM_offset_0_alias, 0, 64
	.other		__nv_reservedSMEM_offset_0_alias,@"STO_CUDA_RESERVED_SHARED STV_DEFAULT"
__nv_reservedSMEM_offset_0_alias:
	.zero		0
	.zero		64


//--------------------- .nv.constant0._Z29ms_deform_attn_bankopt_simplePK6__halfPKiS3_S1_S1_PS_iiiiiii --------------------------
	.section	.nv.constant0._Z29ms_deform_attn_bankopt_simplePK6__halfPKiS3_S1_S1_PS_iiiiiii,"a",@progbits
	.sectionflags	@""
	.align	4
.nv.constant0._Z29ms_deform_attn_bankopt_simplePK6__halfPKiS3_S1_S1_PS_iiiiiii:
	.zero		972


//--------------------- SYMBOLS --------------------------

	.type		.nv.reservedSmem.offset0,@object
	.size		.nv.reservedSmem.offset0,0x4
